//
// Generated by NVIDIA NVVM Compiler
//
// Compiler Build ID: CL-36424714
// Cuda compilation tools, release 13.0, V13.0.88
// Based on NVVM 20.0.0
//

.version 9.0
.target sm_100
.address_size 64

	// .globl	_Z11multiply_gmPfS_S_ii

.visible .entry _Z11multiply_gmPfS_S_ii(
	.param .u64 .ptr .align 1 _Z11multiply_gmPfS_S_ii_param_0,
	.param .u64 .ptr .align 1 _Z11multiply_gmPfS_S_ii_param_1,
	.param .u64 .ptr .align 1 _Z11multiply_gmPfS_S_ii_param_2,
	.param .u32 _Z11multiply_gmPfS_S_ii_param_3,
	.param .u32 _Z11multiply_gmPfS_S_ii_param_4
)
{
	.reg .pred 	%p<13>;
	.reg .b32 	%r<40>;
	.reg .b32 	%f<68>;
	.reg .b64 	%rd<67>;

	ld.param.u64 	%rd14, [_Z11multiply_gmPfS_S_ii_param_1];
	ld.param.u64 	%rd15, [_Z11multiply_gmPfS_S_ii_param_2];
	ld.param.u32 	%r18, [_Z11multiply_gmPfS_S_ii_param_3];
	ld.param.u32 	%r17, [_Z11multiply_gmPfS_S_ii_param_4];
	cvta.to.global.u64 	%rd1, %rd15;
	cvta.to.global.u64 	%rd2, %rd14;
	mov.u32 	%r19, %ctaid.x;
	mov.u32 	%r20, %ntid.x;
	mov.u32 	%r21, %tid.x;
	mad.lo.s32 	%r1, %r19, %r20, %r21;
	mov.u32 	%r22, %ctaid.y;
	mov.u32 	%r23, %ntid.y;
	mov.u32 	%r24, %tid.y;
	mad.lo.s32 	%r25, %r22, %r23, %r24;
	mul.lo.s32 	%r2, %r17, %r25;
	setp.ge.s32 	%p1, %r25, %r18;
	setp.ge.s32 	%p2, %r1, %r17;
	or.pred  	%p3, %p1, %p2;
	@%p3 bra 	$L__BB0_14;
	setp.lt.s32 	%p4, %r17, 1;
	mov.f32 	%f67, 0f00000000;
	@%p4 bra 	$L__BB0_13;
	and.b32  	%r3, %r17, 7;
	setp.lt.u32 	%p5, %r17, 8;
	mov.f32 	%f67, 0f00000000;
	mov.b32 	%r38, 0;
	@%p5 bra 	$L__BB0_5;
	and.b32  	%r38, %r17, 2147483640;
	neg.s32 	%r36, %r38;
	mul.wide.u32 	%rd16, %r17, 4;
	add.s64 	%rd3, %rd1, %rd16;
	shl.b32 	%r6, %r17, 3;
	mul.wide.u32 	%rd17, %r17, 8;
	add.s64 	%rd4, %rd1, %rd17;
	mul.wide.u32 	%rd18, %r17, 12;
	add.s64 	%rd5, %rd1, %rd18;
	mul.wide.u32 	%rd19, %r17, 16;
	add.s64 	%rd6, %rd1, %rd19;
	mul.wide.u32 	%rd20, %r17, 20;
	add.s64 	%rd7, %rd1, %rd20;
	mul.wide.u32 	%rd21, %r17, 24;
	add.s64 	%rd8, %rd1, %rd21;
	mul.wide.u32 	%rd22, %r17, 28;
	add.s64 	%rd9, %rd1, %rd22;
	mul.wide.u32 	%rd23, %r2, 4;
	add.s64 	%rd24, %rd23, %rd2;
	add.s64 	%rd66, %rd24, 16;
	mov.f32 	%f67, 0f00000000;
	mov.u32 	%r35, %r1;
$L__BB0_4:
	.pragma "nounroll";
	mul.wide.s32 	%rd25, %r35, 4;
	add.s64 	%rd26, %rd3, %rd25;
	add.s64 	%rd27, %rd4, %rd25;
	add.s64 	%rd28, %rd5, %rd25;
	add.s64 	%rd29, %rd6, %rd25;
	add.s64 	%rd30, %rd7, %rd25;
	add.s64 	%rd31, %rd8, %rd25;
	add.s64 	%rd32, %rd9, %rd25;
	add.s64 	%rd33, %rd1, %rd25;
	ld.global.f32 	%f17, [%rd66+-16];
	ld.global.f32 	%f18, [%rd33];
	fma.rn.f32 	%f19, %f17, %f18, %f67;
	ld.global.f32 	%f20, [%rd66+-12];
	ld.global.f32 	%f21, [%rd26];
	fma.rn.f32 	%f22, %f20, %f21, %f19;
	ld.global.f32 	%f23, [%rd66+-8];
	ld.global.f32 	%f24, [%rd27];
	fma.rn.f32 	%f25, %f23, %f24, %f22;
	ld.global.f32 	%f26, [%rd66+-4];
	ld.global.f32 	%f27, [%rd28];
	fma.rn.f32 	%f28, %f26, %f27, %f25;
	ld.global.f32 	%f29, [%rd66];
	ld.global.f32 	%f30, [%rd29];
	fma.rn.f32 	%f31, %f29, %f30, %f28;
	ld.global.f32 	%f32, [%rd66+4];
	ld.global.f32 	%f33, [%rd30];
	fma.rn.f32 	%f34, %f32, %f33, %f31;
	ld.global.f32 	%f35, [%rd66+8];
	ld.global.f32 	%f36, [%rd31];
	fma.rn.f32 	%f37, %f35, %f36, %f34;
	ld.global.f32 	%f38, [%rd66+12];
	ld.global.f32 	%f39, [%rd32];
	fma.rn.f32 	%f67, %f38, %f39, %f37;
	add.s32 	%r36, %r36, 8;
	add.s32 	%r35, %r35, %r6;
	add.s64 	%rd66, %rd66, 32;
	setp.ne.s32 	%p6, %r36, 0;
	@%p6 bra 	$L__BB0_4;
$L__BB0_5:
	setp.eq.s32 	%p7, %r3, 0;
	@%p7 bra 	$L__BB0_13;
	and.b32  	%r12, %r17, 3;
	setp.lt.u32 	%p8, %r3, 4;
	@%p8 bra 	$L__BB0_8;
	add.s32 	%r27, %r38, %r2;
	mul.wide.u32 	%rd34, %r27, 4;
	add.s64 	%rd35, %rd2, %rd34;
	ld.global.f32 	%f41, [%rd35];
	mad.lo.s32 	%r28, %r38, %r17, %r1;
	mul.wide.s32 	%rd36, %r28, 4;
	add.s64 	%rd37, %rd1, %rd36;
	ld.global.f32 	%f42, [%rd37];
	fma.rn.f32 	%f43, %f41, %f42, %f67;
	cvt.u64.u32 	%rd38, %r2;
	cvt.u64.u32 	%rd39, %r38;
	add.s64 	%rd40, %rd39, %rd38;
	shl.b64 	%rd41, %rd40, 2;
	add.s64 	%rd42, %rd2, %rd41;
	ld.global.f32 	%f44, [%rd42+4];
	mul.wide.u32 	%rd43, %r17, 4;
	add.s64 	%rd44, %rd37, %rd43;
	ld.global.f32 	%f45, [%rd44];
	fma.rn.f32 	%f46, %f44, %f45, %f43;
	ld.global.f32 	%f47, [%rd42+8];
	add.s64 	%rd45, %rd44, %rd43;
	ld.global.f32 	%f48, [%rd45];
	fma.rn.f32 	%f49, %f47, %f48, %f46;
	ld.global.f32 	%f50, [%rd42+12];
	add.s64 	%rd46, %rd45, %rd43;
	ld.global.f32 	%f51, [%rd46];
	fma.rn.f32 	%f67, %f50, %f51, %f49;
	add.s32 	%r38, %r38, 4;
$L__BB0_8:
	setp.eq.s32 	%p9, %r12, 0;
	@%p9 bra 	$L__BB0_13;
	setp.eq.s32 	%p10, %r12, 1;
	@%p10 bra 	$L__BB0_11;
	add.s32 	%r29, %r38, %r2;
	mul.wide.u32 	%rd47, %r29, 4;
	add.s64 	%rd48, %rd2, %rd47;
	ld.global.f32 	%f53, [%rd48];
	mad.lo.s32 	%r30, %r38, %r17, %r1;
	mul.wide.s32 	%rd49, %r30, 4;
	add.s64 	%rd50, %rd1, %rd49;
	ld.global.f32 	%f54, [%rd50];
	fma.rn.f32 	%f55, %f53, %f54, %f67;
	cvt.u64.u32 	%rd51, %r2;
	cvt.u64.u32 	%rd52, %r38;
	add.s64 	%rd53, %rd52, %rd51;
	shl.b64 	%rd54, %rd53, 2;
	add.s64 	%rd55, %rd2, %rd54;
	ld.global.f32 	%f56, [%rd55+4];
	mul.wide.u32 	%rd56, %r17, 4;
	add.s64 	%rd57, %rd50, %rd56;
	ld.global.f32 	%f57, [%rd57];
	fma.rn.f32 	%f67, %f56, %f57, %f55;
	add.s32 	%r38, %r38, 2;
$L__BB0_11:
	and.b32  	%r31, %r17, 1;
	setp.eq.b32 	%p11, %r31, 1;
	not.pred 	%p12, %p11;
	@%p12 bra 	$L__BB0_13;
	add.s32 	%r32, %r38, %r2;
	mul.wide.u32 	%rd58, %r32, 4;
	add.s64 	%rd59, %rd2, %rd58;
	ld.global.f32 	%f58, [%rd59];
	mad.lo.s32 	%r33, %r38, %r17, %r1;
	mul.wide.s32 	%rd60, %r33, 4;
	add.s64 	%rd61, %rd1, %rd60;
	ld.global.f32 	%f59, [%rd61];
	fma.rn.f32 	%f67, %f58, %f59, %f67;
$L__BB0_13:
	ld.param.u64 	%rd65, [_Z11multiply_gmPfS_S_ii_param_0];
	add.s32 	%r34, %r2, %r1;
	cvta.to.global.u64 	%rd62, %rd65;
	mul.wide.s32 	%rd63, %r34, 4;
	add.s64 	%rd64, %rd62, %rd63;
	st.global.f32 	[%rd64], %f67;
$L__BB0_14:
	ret;

}


// ===== COMPILED SASS (sm_100) =====

	.target	sm_100

	.elftype	@"ET_EXEC"


//--------------------- .note.nv.tkinfo           --------------------------
	.section	.note.nv.tkinfo,"",@"SHT_NOTE"
	.sectionflags	@"SHF_NOTE_NV_TKINFO"
	.tkinfo
        /*0018*/ 	.word	0x00000002
        /*0030*/ 	.string	""
        /*0030*/ 	.string	"ptxas"
        /*0030*/ 	.string	"Cuda compilation tools, release 13.0, V13.0.88"
        /*0030*/ 	.string	"Build cuda_13.0.r13.0/compiler.36424714_0"
        /*0030*/ 	.string	"-arch sm_100 -m 64 "



//--------------------- .note.nv.cuinfo           --------------------------
	.section	.note.nv.cuinfo,"",@"SHT_NOTE"
	.sectionflags	@"SHF_NOTE_NV_CUINFO"
        /*0018*/ 	.short	0x0002
        /*001a*/ 	.short	0x0064
        /*001c*/ 	.short	0x0082
	.zero		2


//--------------------- .nv.info                  --------------------------
	.section	.nv.info,"",@"SHT_CUDA_INFO"
	.align	4


	//----- nvinfo : EIATTR_REGCOUNT
	.align		4
        /*0000*/ 	.byte	0x04, 0x2f
        /*0002*/ 	.short	(.L_1 - .L_0)
	.align		4
.L_0:
        /*0004*/ 	.word	index@(_Z11multiply_gmPfS_S_ii)
        /*0008*/ 	.word	0x0000001e


	//----- nvinfo : EIATTR_FRAME_SIZE
	.align		4
.L_1:
        /*000c*/ 	.byte	0x04, 0x11
        /*000e*/ 	.short	(.L_3 - .L_2)
	.align		4
.L_2:
        /*0010*/ 	.word	index@(_Z11multiply_gmPfS_S_ii)
        /*0014*/ 	.word	0x00000000


	//----- nvinfo : EIATTR_MIN_STACK_SIZE
	.align		4
.L_3:
        /*0018*/ 	.byte	0x04, 0x12
        /*001a*/ 	.short	(.L_5 - .L_4)
	.align		4
.L_4:
        /*001c*/ 	.word	index@(_Z11multiply_gmPfS_S_ii)
        /*0020*/ 	.word	0x00000000
.L_5:


//--------------------- .nv.compat                --------------------------
	.section	.nv.compat,"",@"SHT_CUDA_COMPAT_INFO"
	.align	4
        /*0000*/ 	.byte	0x02, 0x09, 0x00, 0x00, 0x02, 0x02, 0x01, 0x00, 0x02, 0x05, 0x05, 0x00, 0x03, 0x07, 0x01, 0x01
        /*0010*/ 	.byte	0x02, 0x03, 0x00, 0x00, 0x02, 0x06, 0x01, 0x00, 0x04, 0x0b, 0x08, 0x00, 0x09, 0x00, 0x00, 0x00
        /*0020*/ 	.byte	0x00, 0x00, 0x00, 0x00


//--------------------- .nv.info._Z11multiply_gmPfS_S_ii --------------------------
	.section	.nv.info._Z11multiply_gmPfS_S_ii,"",@"SHT_CUDA_INFO"
	.sectionflags	@""
	.align	4


	//----- nvinfo : EIATTR_CUDA_API_VERSION
	.align		4
        /*0000*/ 	.byte	0x04, 0x37
        /*0002*/ 	.short	(.L_7 - .L_6)
.L_6:
        /*0004*/ 	.word	0x00000082


	//----- nvinfo : EIATTR_KPARAM_INFO
	.align		4
.L_7:
        /*0008*/ 	.byte	0x04, 0x17
        /*000a*/ 	.short	(.L_9 - .L_8)
.L_8:
        /*000c*/ 	.word	0x00000000
        /*0010*/ 	.short	0x0004
        /*0012*/ 	.short	0x001c
        /*0014*/ 	.byte	0x00, 0xf0, 0x11, 0x00


	//----- nvinfo : EIATTR_KPARAM_INFO
	.align		4
.L_9:
        /*0018*/ 	.byte	0x04, 0x17
        /*001a*/ 	.short	(.L_11 - .L_10)
.L_10:
        /*001c*/ 	.word	0x00000000
        /*0020*/ 	.short	0x0003
        /*0022*/ 	.short	0x0018
        /*0024*/ 	.byte	0x00, 0xf0, 0x11, 0x00


	//----- nvinfo : EIATTR_KPARAM_INFO
	.align		4
.L_11:
        /*0028*/ 	.byte	0x04, 0x17
        /*002a*/ 	.short	(.L_13 - .L_12)
.L_12:
        /*002c*/ 	.word	0x00000000
        /*0030*/ 	.short	0x0002
        /*0032*/ 	.short	0x0010
        /*0034*/ 	.byte	0x00, 0xf5, 0x21, 0x00


	//----- nvinfo : EIATTR_KPARAM_INFO
	.align		4
.L_13:
        /*0038*/ 	.byte	0x04, 0x17
        /*003a*/ 	.short	(.L_15 - .L_14)
.L_14:
        /*003c*/ 	.word	0x00000000
        /*0040*/ 	.short	0x0001
        /*0042*/ 	.short	0x0008
        /*0044*/ 	.byte	0x00, 0xf5, 0x21, 0x00


	//----- nvinfo : EIATTR_KPARAM_INFO
	.align		4
.L_15:
        /*0048*/ 	.byte	0x04, 0x17
        /*004a*/ 	.short	(.L_17 - .L_16)
.L_16:
        /*004c*/ 	.word	0x00000000
        /*0050*/ 	.short	0x0000
        /*0052*/ 	.short	0x0000
        /*0054*/ 	.byte	0x00, 0xf5, 0x21, 0x00


	//----- nvinfo : EIATTR_SPARSE_MMA_MASK
	.align		4
.L_17:
        /*0058*/ 	.byte	0x03, 0x50
        /*005a*/ 	.short	0x0000


	//----- nvinfo : EIATTR_MAXREG_COUNT
	.align		4
        /*005c*/ 	.byte	0x03, 0x1b
        /*005e*/ 	.short	0x00ff


	//----- nvinfo : EIATTR_MERCURY_ISA_VERSION
	.align		4
        /*0060*/ 	.byte	0x03, 0x5f
        /*0062*/ 	.short	0x0101


	//----- nvinfo : EIATTR_VRC_CTA_INIT_COUNT
	.align		4
        /*0064*/ 	.byte	0x02, 0x4a
	.zero		1
	.zero		1


	//----- nvinfo : EIATTR_EXIT_INSTR_OFFSETS
	.align		4
        /*0068*/ 	.byte	0x04, 0x1c
        /*006a*/ 	.short	(.L_19 - .L_18)


	//   ....[0]....
.L_18:
        /*006c*/ 	.word	0x000000c0


	//   ....[1]....
        /*0070*/ 	.word	0x00000ad0


	//----- nvinfo : EIATTR_CBANK_PARAM_SIZE
	.align		4
.L_19:
        /*0074*/ 	.byte	0x03, 0x19
        /*0076*/ 	.short	0x0020


	//----- nvinfo : EIATTR_PARAM_CBANK
	.align		4
        /*0078*/ 	.byte	0x04, 0x0a
        /*007a*/ 	.short	(.L_21 - .L_20)
	.align		4
.L_20:
        /*007c*/ 	.word	index@(.nv.constant0._Z11multiply_gmPfS_S_ii)
        /*0080*/ 	.short	0x0380
        /*0082*/ 	.short	0x0020


	//----- nvinfo : EIATTR_SW_WAR
	.align		4
.L_21:
        /*0084*/ 	.byte	0x04, 0x36
        /*0086*/ 	.short	(.L_23 - .L_22)
.L_22:
        /*0088*/ 	.word	0x00000008
.L_23:


//--------------------- .nv.callgraph             --------------------------
	.section	.nv.callgraph,"",@"SHT_CUDA_CALLGRAPH"
	.align	4
	.sectionentsize	8
	.align		4
        /*0000*/ 	.word	0x00000000
	.align		4
        /*0004*/ 	.word	0xffffffff
	.align		4
        /*0008*/ 	.word	0x00000000
	.align		4
        /*000c*/ 	.word	0xfffffffe
	.align		4
        /*0010*/ 	.word	0x00000000
	.align		4
        /*0014*/ 	.word	0xfffffffd
	.align		4
        /*0018*/ 	.word	0x00000000
	.align		4
        /*001c*/ 	.word	0xfffffffc


//--------------------- .text._Z11multiply_gmPfS_S_ii --------------------------
	.section	.text._Z11multiply_gmPfS_S_ii,"ax",@progbits
	.align	128
        .global         _Z11multiply_gmPfS_S_ii
        .type           _Z11multiply_gmPfS_S_ii,@function
        .size           _Z11multiply_gmPfS_S_ii,(.L_x_5 - _Z11multiply_gmPfS_S_ii)
        .other          _Z11multiply_gmPfS_S_ii,@"STO_CUDA_ENTRY STV_DEFAULT"
_Z11multiply_gmPfS_S_ii:
.text._Z11multiply_gmPfS_S_ii:
[----:B------:R-:W-:Y:S01]  /*0000*/  LDC R1, c[0x0][0x37c] ;  /* 0x0000df00ff017b82 */ /* 0x000fe20000000800 */
[----:B------:R-:W0:Y:S07]  /*0010*/  S2R R3, SR_TID.X ;  /* 0x0000000000037919 */ /* 0x000e2e0000002100 */
[----:B------:R-:W0:Y:S01]  /*0020*/  S2UR UR4, SR_CTAID.X ;  /* 0x00000000000479c3 */ /* 0x000e220000002500 */
[----:B------:R-:W1:Y:S01]  /*0030*/  LDCU.64 UR20, c[0x0][0x398] ;  /* 0x00007300ff1477ac */ /* 0x000e620008000a00 */
[----:B------:R-:W2:Y:S06]  /*0040*/  S2R R2, SR_TID.Y ;  /* 0x0000000000027919 */ /* 0x000eac0000002200 */
[----:B------:R-:W0:Y:S08]  /*0050*/  LDC R0, c[0x0][0x360] ;  /* 0x0000d800ff007b82 */ /* 0x000e300000000800 */
[----:B------:R-:W2:Y:S08]  /*0060*/  S2UR UR5, SR_CTAID.Y ;  /* 0x00000000000579c3 */ /* 0x000eb00000002600 */
[----:B------:R-:W2:Y:S01]  /*0070*/  LDC R13, c[0x0][0x364] ;  /* 0x0000d900ff0d7b82 */ /* 0x000ea20000000800 */
[----:B0-----:R-:W-:-:S05]  /*0080*/  IMAD R0, R0, UR4, R3 ;  /* 0x0000000400007c24 */ /* 0x001fca000f8e0203 */
[----:B-1----:R-:W-:Y:S01]  /*0090*/  ISETP.GE.AND P0, PT, R0, UR21, PT ;  /* 0x0000001500007c0c */ /* 0x002fe2000bf06270 */
[----:B--2---:R-:W-:-:S05]  /*00a0*/  IMAD R13, R13, UR5, R2 ;  /* 0x000000050d0d7c24 */ /* 0x004fca000f8e0202 */
[----:B------:R-:W-:-:S13]  /*00b0*/  ISETP.GE.OR P0, PT, R13, UR20, P0 ;  /* 0x000000140d007c0c */ /* 0x000fda0008706670 */
[----:B------:R-:W-:Y:S05]  /*00c0*/  @P0 EXIT ;  /* 0x000000000000094d */ /* 0x000fea0003800000 */
[----:B------:R-:W-:Y:S01]  /*00d0*/  UISETP.GE.AND UP0, UPT, UR21, 0x1, UPT ;  /* 0x000000011500788c */ /* 0x000fe2000bf06270 */
[----:B------:R-:W-:Y:S02]  /*00e0*/  HFMA2 R12, -RZ, RZ, 0, 0 ;  /* 0x00000000ff0c7431 */ /* 0x000fe400000001ff */
[----:B------:R-:W-:Y:S01]  /*00f0*/  IMAD R13, R13, UR21, RZ ;  /* 0x000000150d0d7c24 */ /* 0x000fe2000f8e02ff */
[----:B------:R-:W0:Y:S05]  /*0100*/  LDCU.64 UR18, c[0x0][0x358] ;  /* 0x00006b00ff1277ac */ /* 0x000e2a0008000a00 */
[----:B------:R-:W-:Y:S05]  /*0110*/  BRA.U !UP0, `(.L_x_0) ;  /* 0x00000009085c7547 */ /* 0x000fea000b800000 */
[----:B------:R-:W-:Y:S01]  /*0120*/  UISETP.GE.U32.AND UP1, UPT, UR21, 0x8, UPT ;  /* 0x000000081500788c */ /* 0x000fe2000bf26070 */
[----:B------:R-:W-:Y:S01]  /*0130*/  MOV R12, RZ ;  /* 0x000000ff000c7202 */ /* 0x000fe20000000f00 */
[----:B------:R-:W-:Y:S01]  /*0140*/  ULOP3.LUT UR20, UR21, 0x7, URZ, 0xc0, !UPT ;  /* 0x0000000715147892 */ /* 0x000fe2000f8ec0ff */
[----:B------:R-:W-:-:S03]  /*0150*/  UMOV UR4, URZ ;  /* 0x000000ff00047c82 */ /* 0x000fc60008000000 */
[----:B------:R-:W-:-:S03]  /*0160*/  UISETP.NE.AND UP0, UPT, UR20, URZ, UPT ;  /* 0x000000ff1400728c */ /* 0x000fc6000bf05270 */
[----:B------:R-:W-:Y:S08]  /*0170*/  BRA.U !UP1, `(.L_x_1) ;  /* 0x0000000509007547 */ /* 0x000ff0000b800000 */
[----:B------:R-:W1:Y:S01]  /*0180*/  LDC.64 R2, c[0x0][0x388] ;  /* 0x0000e200ff027b82 */ /* 0x000e620000000a00 */
[----:B------:R-:W2:Y:S01]  /*0190*/  LDCU.64 UR22, c[0x0][0x390] ;  /* 0x00007200ff1677ac */ /* 0x000ea20008000a00 */
[----:B------:R-:W-:Y:S02]  /*01a0*/  MOV R12, RZ ;  /* 0x000000ff000c7202 */ /* 0x000fe40000000f00 */
[----:B------:R-:W-:Y:S01]  /*01b0*/  MOV R14, R0 ;  /* 0x00000000000e7202 */ /* 0x000fe20000000f00 */
[----:B------:R-:W-:-:S04]  /*01c0*/  ULOP3.LUT UR4, UR21, 0x7ffffff8, URZ, 0xc0, !UPT ;  /* 0x7ffffff815047892 */ /* 0x000fc8000f8ec0ff */
[----:B------:R-:W-:Y:S02]  /*01d0*/  UIADD3 UR5, UPT, UPT, -UR4, URZ, URZ ;  /* 0x000000ff04057290 */ /* 0x000fe4000fffe1ff */
[----:B--2---:R-:W-:Y:S02]  /*01e0*/  UIMAD.WIDE.U32 UR6, UR21, 0x8, UR22 ;  /* 0x00000008150678a5 */ /* 0x004fe4000f8e0016 */
[----:B------:R-:W-:Y:S02]  /*01f0*/  UIMAD.WIDE.U32 UR8, UR21, 0xc, UR22 ;  /* 0x0000000c150878a5 */ /* 0x000fe4000f8e0016 */
[----:B------:R-:W-:Y:S01]  /*0200*/  UIMAD.WIDE.U32 UR10, UR21, 0x10, UR22 ;  /* 0x00000010150a78a5 */ /* 0x000fe2000f8e0016 */
[----:B-1----:R-:W-:Y:S01]  /*0210*/  IMAD.WIDE.U32 R2, R13, 0x4, R2 ;  /* 0x000000040d027825 */ /* 0x002fe200078e0002 */
[----:B------:R-:W-:Y:S02]  /*0220*/  UIMAD.WIDE.U32 UR12, UR21, 0x14, UR22 ;  /* 0x00000014150c78a5 */ /* 0x000fe4000f8e0016 */
[----:B------:R-:W-:Y:S01]  /*0230*/  UIMAD.WIDE.U32 UR14, UR21, 0x18, UR22 ;  /* 0x00000018150e78a5 */ /* 0x000fe2000f8e0016 */
[----:B------:R-:W-:Y:S01]  /*0240*/  IADD3 R2, P0, PT, R2, 0x10, RZ ;  /* 0x0000001002027810 */ /* 0x000fe20007f1e0ff */
[----:B------:R-:W-:-:S03]  /*0250*/  UIMAD.WIDE.U32 UR16, UR21, 0x1c, UR22 ;  /* 0x0000001c151078a5 */ /* 0x000fc6000f8e0016 */
[----:B------:R-:W-:-:S09]  /*0260*/  IADD3.X R3, PT, PT, RZ, R3, RZ, P0, !PT ;  /* 0x00000003ff037210 */ /* 0x000fd200007fe4ff */
.L_x_2:
[----:B------:R-:W-:Y:S01]  /*0270*/  HFMA2 R23, -RZ, RZ, 0, 2.384185791015625e-07 ;  /* 0x00000004ff177431 */ /* 0x000fe200000001ff */
[----:B------:R-:W-:Y:S01]  /*0280*/  UIMAD.WIDE.U32 UR24, UR21, 0x4, UR22 ;  /* 0x00000004151878a5 */ /* 0x000fe2000f8e0016 */
[----:B------:R-:W-:Y:S01]  /*0290*/  IMAD.MOV.U32 R25, RZ, RZ, 0x4 ;  /* 0x00000004ff197424 */ /* 0x000fe200078e00ff */
[----:B0-----:R-:W2:Y:S04]  /*02a0*/  LDG.E R21, desc[UR18][R2.64+-0x10] ;  /* 0xfffff01202157981 */ /* 0x001ea8000c1e1900 */
[----:B------:R-:W-:Y:S01]  /*02b0*/  MOV R8, UR24 ;  /* 0x0000001800087c02 */ /* 0x000fe20008000f00 */
[----:B------:R-:W-:Y:S01]  /*02c0*/  HFMA2 R5, -RZ, RZ, 0, 2.384185791015625e-07 ;  /* 0x00000004ff057431 */ /* 0x000fe200000001ff */
[----:B------:R-:W-:Y:S01]  /*02d0*/  MOV R9, UR25 ;  /* 0x0000001900097c02 */ /* 0x000fe20008000f00 */
[C---:B------:R-:W-:Y:S01]  /*02e0*/  IMAD.WIDE R22, R14.reuse, R23, UR22 ;  /* 0x000000160e167e25 */ /* 0x040fe2000f8e0217 */
[----:B------:R-:W-:Y:S01]  /*02f0*/  MOV R11, 0x4 ;  /* 0x00000004000b7802 */ /* 0x000fe20000000f00 */
[----:B------:R-:W3:Y:S02]  /*0300*/  LDG.E R19, desc[UR18][R2.64+-0xc] ;  /* 0xfffff41202137981 */ /* 0x000ee4000c1e1900 */
[----:B------:R-:W-:-:S02]  /*0310*/  IMAD.WIDE R8, R14, 0x4, R8 ;  /* 0x000000040e087825 */ /* 0x000fc400078e0208 */
[----:B------:R-:W2:Y:S02]  /*0320*/  LDG.E R22, desc[UR18][R22.64] ;  /* 0x0000001216167981 */ /* 0x000ea4000c1e1900 */
[C---:B------:R-:W-:Y:S02]  /*0330*/  IMAD.WIDE R24, R14.reuse, R25, UR6 ;  /* 0x000000060e187e25 */ /* 0x040fe4000f8e0219 */
[----:B------:R0:W3:Y:S02]  /*0340*/  LDG.E R20, desc[UR18][R8.64] ;  /* 0x0000001208147981 */ /* 0x0000e4000c1e1900 */
[C---:B------:R-:W-:Y:S01]  /*0350*/  IMAD.WIDE R10, R14.reuse, R11, UR8 ;  /* 0x000000080e0a7e25 */ /* 0x040fe2000f8e020b */
[----:B------:R-:W-:Y:S01]  /*0360*/  MOV R7, 0x4 ;  /* 0x0000000400077802 */ /* 0x000fe20000000f00 */
[----:B------:R-:W4:Y:S02]  /*0370*/  LDG.E R18, desc[UR18][R24.64] ;  /* 0x0000001218127981 */ /* 0x000f24000c1e1900 */
[----:B------:R-:W-:-:S02]  /*0380*/  IMAD.WIDE R4, R14, R5, UR10 ;  /* 0x0000000a0e047e25 */ /* 0x000fc4000f8e0205 */
[----:B------:R-:W4:Y:S02]  /*0390*/  LDG.E R17, desc[UR18][R2.64+-0x8] ;  /* 0xfffff81202117981 */ /* 0x000f24000c1e1900 */
[----:B0-----:R-:W-:Y:S02]  /*03a0*/  HFMA2 R9, -RZ, RZ, 0, 2.384185791015625e-07 ;  /* 0x00000004ff097431 */ /* 0x001fe400000001ff */
[----:B------:R0:W5:Y:S01]  /*03b0*/  LDG.E R16, desc[UR18][R10.64] ;  /* 0x000000120a107981 */ /* 0x000162000c1e1900 */
[----:B------:R-:W-:-:S03]  /*03c0*/  IMAD.WIDE R6, R14, R7, UR12 ;  /* 0x0000000c0e067e25 */ /* 0x000fc6000f8e0207 */
[----:B------:R-:W5:Y:S01]  /*03d0*/  LDG.E R15, desc[UR18][R2.64+-0x4] ;  /* 0xfffffc12020f7981 */ /* 0x000f62000c1e1900 */
[----:B------:R-:W-:-:S03]  /*03e0*/  MOV R27, 0x4 ;  /* 0x00000004001b7802 */ /* 0x000fc60000000f00 */
[----:B------:R1:W5:Y:S01]  /*03f0*/  LDG.E R4, desc[UR18][R4.64] ;  /* 0x0000001204047981 */ /* 0x000362000c1e1900 */
[----:B------:R-:W-:-:S03]  /*0400*/  IMAD.WIDE R8, R14, R9, UR14 ;  /* 0x0000000e0e087e25 */ /* 0x000fc6000f8e0209 */
[----:B------:R-:W5:Y:S01]  /*0410*/  LDG.E R23, desc[UR18][R2.64] ;  /* 0x0000001202177981 */ /* 0x000f62000c1e1900 */
[----:B0-----:R-:W-:-:S03]  /*0420*/  IMAD.WIDE R10, R14, R27, UR16 ;  /* 0x000000100e0a7e25 */ /* 0x001fc6000f8e021b */
[----:B------:R-:W5:Y:S04]  /*0430*/  LDG.E R7, desc[UR18][R6.64] ;  /* 0x0000001206077981 */ /* 0x000f68000c1e1900 */
[----:B------:R-:W5:Y:S04]  /*0440*/  LDG.E R24, desc[UR18][R2.64+0x4] ;  /* 0x0000041202187981 */ /* 0x000f68000c1e1900 */
[----:B------:R-:W5:Y:S04]  /*0450*/  LDG.E R8, desc[UR18][R8.64] ;  /* 0x0000001208087981 */ /* 0x000f68000c1e1900 */
[----:B------:R-:W5:Y:S04]  /*0460*/  LDG.E R25, desc[UR18][R2.64+0x8] ;  /* 0x0000081202197981 */ /* 0x000f68000c1e1900 */
[----:B------:R-:W5:Y:S04]  /*0470*/  LDG.E R10, desc[UR18][R10.64] ;  /* 0x000000120a0a7981 */ /* 0x000f68000c1e1900 */
[----:B------:R0:W5:Y:S01]  /*0480*/  LDG.E R27, desc[UR18][R2.64+0xc] ;  /* 0x00000c12021b7981 */ /* 0x000162000c1e1900 */
[----:B------:R-:W-:-:S04]  /*0490*/  UIADD3 UR5, UPT, UPT, UR5, 0x8, URZ ;  /* 0x0000000805057890 */ /* 0x000fc8000fffe0ff */
[----:B------:R-:W-:Y:S01]  /*04a0*/  UISETP.NE.AND UP1, UPT, UR5, URZ, UPT ;  /* 0x000000ff0500728c */ /* 0x000fe2000bf25270 */
[----:B-1----:R-:W-:Y:S02]  /*04b0*/  MOV R5, UR21 ;  /* 0x0000001500057c02 */ /* 0x002fe40008000f00 */
[----:B0-----:R-:W-:Y:S02]  /*04c0*/  IADD3 R2, P0, PT, R2, 0x20, RZ ;  /* 0x0000002002027810 */ /* 0x001fe40007f1e0ff */
[----:B------:R-:W-:-:S03]  /*04d0*/  LEA R14, R5, R14, 0x3 ;  /* 0x0000000e050e7211 */ /* 0x000fc600078e18ff */
[----:B------:R-:W-:Y:S02]  /*04e0*/  IMAD.X R3, RZ, RZ, R3, P0 ;  /* 0x000000ffff037224 */ /* 0x000fe400000e0603 */
[----:B--2---:R-:W-:-:S04]  /*04f0*/  FFMA R22, R21, R22, R12 ;  /* 0x0000001615167223 */ /* 0x004fc8000000000c */
[----:B---3--:R-:W-:-:S04]  /*0500*/  FFMA R20, R19, R20, R22 ;  /* 0x0000001413147223 */ /* 0x008fc80000000016 */
[----:B----4-:R-:W-:-:S04]  /*0510*/  FFMA R18, R17, R18, R20 ;  /* 0x0000001211127223 */ /* 0x010fc80000000014 */
[----:B-----5:R-:W-:-:S04]  /*0520*/  FFMA R16, R15, R16, R18 ;  /* 0x000000100f107223 */ /* 0x020fc80000000012 */
[----:B------:R-:W-:-:S04]  /*0530*/  FFMA R23, R23, R4, R16 ;  /* 0x0000000417177223 */ /* 0x000fc80000000010 */
[----:B------:R-:W-:-:S04]  /*0540*/  FFMA R24, R24, R7, R23 ;  /* 0x0000000718187223 */ /* 0x000fc80000000017 */
[----:B------:R-:W-:-:S04]  /*0550*/  FFMA R8, R25, R8, R24 ;  /* 0x0000000819087223 */ /* 0x000fc80000000018 */
[----:B------:R-:W-:Y:S01]  /*0560*/  FFMA R12, R27, R10, R8 ;  /* 0x0000000a1b0c7223 */ /* 0x000fe20000000008 */
[----:B------:R-:W-:Y:S06]  /*0570*/  BRA.U UP1, `(.L_x_2) ;  /* 0xfffffffd013c7547 */ /* 0x000fec000b83ffff */
.L_x_1:
[----:B------:R-:W-:Y:S05]  /*0580*/  BRA.U !UP0, `(.L_x_0) ;  /* 0x0000000508407547 */ /* 0x000fea000b800000 */
[----:B------:R-:W-:Y:S02]  /*0590*/  UISETP.GE.U32.AND UP0, UPT, UR20, 0x4, UPT ;  /* 0x000000041400788c */ /* 0x000fe4000bf06070 */
[----:B------:R-:W-:-:S04]  /*05a0*/  ULOP3.LUT UR5, UR21, 0x3, URZ, 0xc0, !UPT ;  /* 0x0000000315057892 */ /* 0x000fc8000f8ec0ff */
[----:B------:R-:W-:-:S03]  /*05b0*/  UISETP.NE.AND UP1, UPT, UR5, URZ, UPT ;  /* 0x000000ff0500728c */ /* 0x000fc6000bf25270 */
[----:B------:R-:W-:Y:S08]  /*05c0*/  BRA.U !UP0, `(.L_x_3) ;  /* 0x00000001087c7547 */ /* 0x000ff0000b800000 */
[----:B------:R-:W1:Y:S01]  /*05d0*/  LDC.64 R6, c[0x0][0x390] ;  /* 0x0000e400ff067b82 */ /* 0x000e620000000a00 */
[----:B------:R-:W2:Y:S01]  /*05e0*/  LDCU.64 UR6, c[0x0][0x388] ;  /* 0x00007100ff0677ac */ /* 0x000ea20008000a00 */
[----:B------:R-:W-:Y:S02]  /*05f0*/  MOV R9, UR4 ;  /* 0x0000000400097c02 */ /* 0x000fe40008000f00 */
[C---:B------:R-:W-:Y:S02]  /*0600*/  IADD3 R3, PT, PT, R13.reuse, UR4, RZ ;  /* 0x000000040d037c10 */ /* 0x040fe4000fffe0ff */
[----:B------:R-:W-:Y:S01]  /*0610*/  IADD3 R10, P0, PT, R13, UR4, RZ ;  /* 0x000000040d0a7c10 */ /* 0x000fe2000ff1e0ff */
[----:B------:R-:W-:Y:S01]  /*0620*/  IMAD R9, R9, UR21, R0 ;  /* 0x0000001509097c24 */ /* 0x000fe2000f8e0200 */
[----:B------:R-:W3:Y:S01]  /*0630*/  LDC.64 R4, c[0x0][0x388] ;  /* 0x0000e200ff047b82 */ /* 0x000ee20000000a00 */
[----:B------:R-:W-:Y:S01]  /*0640*/  MOV R11, UR21 ;  /* 0x00000015000b7c02 */ /* 0x000fe20008000f00 */
[----:B------:R-:W-:-:S02]  /*0650*/  IMAD.U32 R15, RZ, RZ, UR21 ;  /* 0x00000015ff0f7e24 */ /* 0x000fc4000f8e00ff */
[----:B-1----:R-:W-:Y:S01]  /*0660*/  IMAD.WIDE R6, R9, 0x4, R6 ;  /* 0x0000000409067825 */ /* 0x002fe200078e0206 */
[----:B------:R-:W-:-:S05]  /*0670*/  MOV R9, UR21 ;  /* 0x0000001500097c02 */ /* 0x000fca0008000f00 */
[----:B------:R-:W-:Y:S02]  /*0680*/  IMAD.WIDE.U32 R8, R9, 0x4, R6 ;  /* 0x0000000409087825 */ /* 0x000fe400078e0006 */
[----:B0-----:R-:W4:Y:S02]  /*0690*/  LDG.E R6, desc[UR18][R6.64] ;  /* 0x0000001206067981 */ /* 0x001f24000c1e1900 */
[----:B---3--:R-:W-:Y:S01]  /*06a0*/  IMAD.WIDE.U32 R4, R3, 0x4, R4 ;  /* 0x0000000403047825 */ /* 0x008fe200078e0004 */
[----:B------:R-:W-:Y:S01]  /*06b0*/  IADD3.X R3, PT, PT, RZ, RZ, RZ, P0, !PT ;  /* 0x000000ffff037210 */ /* 0x000fe200007fe4ff */
[----:B------:R-:W3:Y:S01]  /*06c0*/  LDG.E R17, desc[UR18][R8.64] ;  /* 0x0000001208117981 */ /* 0x000ee2000c1e1900 */
[----:B--2---:R-:W-:-:S03]  /*06d0*/  LEA R2, P0, R10, UR6, 0x2 ;  /* 0x000000060a027c11 */ /* 0x004fc6000f8010ff */
[----:B------:R-:W4:Y:S01]  /*06e0*/  LDG.E R5, desc[UR18][R4.64] ;  /* 0x0000001204057981 */ /* 0x000f22000c1e1900 */
[----:B------:R-:W-:Y:S01]  /*06f0*/  LEA.HI.X R3, R10, UR7, R3, 0x2, P0 ;  /* 0x000000070a037c11 */ /* 0x000fe200080f1403 */
[----:B------:R-:W-:-:S04]  /*0700*/  IMAD.WIDE.U32 R10, R11, 0x4, R8 ;  /* 0x000000040b0a7825 */ /* 0x000fc800078e0008 */
[----:B------:R-:W3:Y:S01]  /*0710*/  LDG.E R16, desc[UR18][R2.64+0x4] ;  /* 0x0000041202107981 */ /* 0x000ee2000c1e1900 */
[----:B------:R-:W-:-:S03]  /*0720*/  IMAD.WIDE.U32 R14, R15, 0x4, R10 ;  /* 0x000000040f0e7825 */ /* 0x000fc600078e000a */
[----:B------:R-:W2:Y:S04]  /*0730*/  LDG.E R19, desc[UR18][R10.64] ;  /* 0x000000120a137981 */ /* 0x000ea8000c1e1900 */
[----:B------:R-:W2:Y:S04]  /*0740*/  LDG.E R18, desc[UR18][R2.64+0x8] ;  /* 0x0000081202127981 */ /* 0x000ea8000c1e1900 */
[----:B------:R-:W5:Y:S04]  /*0750*/  LDG.E R20, desc[UR18][R2.64+0xc] ;  /* 0x00000c1202147981 */ /* 0x000f68000c1e1900 */
[----:B------:R-:W5:Y:S01]  /*0760*/  LDG.E R14, desc[UR18][R14.64] ;  /* 0x000000120e0e7981 */ /* 0x000f62000c1e1900 */
[----:B------:R-:W-:Y:S01]  /*0770*/  UIADD3 UR4, UPT, UPT, UR4, 0x4, URZ ;  /* 0x0000000404047890 */ /* 0x000fe2000fffe0ff */
[----:B----4-:R-:W-:-:S04]  /*0780*/  FFMA R5, R5, R6, R12 ;  /* 0x0000000605057223 */ /* 0x010fc8000000000c */
[----:B---3--:R-:W-:-:S04]  /*0790*/  FFMA R5, R16, R17, R5 ;  /* 0x0000001110057223 */ /* 0x008fc80000000005 */
[----:B--2---:R-:W-:-:S04]  /*07a0*/  FFMA R5, R18, R19, R5 ;  /* 0x0000001312057223 */ /* 0x004fc80000000005 */
[----:B-----5:R-:W-:-:S07]  /*07b0*/  FFMA R12, R20, R14, R5 ;  /* 0x0000000e140c7223 */ /* 0x020fce0000000005 */
.L_x_3:
[----:B------:R-:W-:Y:S05]  /*07c0*/  BRA.U !UP1, `(.L_x_0) ;  /* 0x0000000109b07547 */ /* 0x000fea000b800000 */
[----:B------:R-:W-:Y:S01]  /*07d0*/  UISETP.NE.AND UP0, UPT, UR5, 0x1, UPT ;  /* 0x000000010500788c */ /* 0x000fe2000bf05270 */
[----:B------:R-:W-:Y:S01]  /*07e0*/  MOV R7, UR4 ;  /* 0x0000000400077c02 */ /* 0x000fe20008000f00 */
[----:B------:R-:W-:Y:S02]  /*07f0*/  ULOP3.LUT UR5, UR21, 0x1, URZ, 0xc0, !UPT ;  /* 0x0000000115057892 */ /* 0x000fe4000f8ec0ff */
[----:B------:R-:W-:Y:S02]  /*0800*/  IMAD.U32 R15, RZ, RZ, UR21 ;  /* 0x00000015ff0f7e24 */ /* 0x000fe4000f8e00ff */
[----:B------:R-:W-:Y:S01]  /*0810*/  UISETP.NE.U32.AND UP1, UPT, UR5, 0x1, UPT ;  /* 0x000000010500788c */ /* 0x000fe2000bf25070 */
[----:B------:R-:W-:-:S04]  /*0820*/  PLOP3.LUT P1, PT, PT, PT, UP0, 0x80, 0x8 ;  /* 0x000000000008781c */ /* 0x000fc80003f2f008 */
[----:B------:R-:W1:Y:S01]  /*0830*/  @UP0 LDCU.64 UR6, c[0x0][0x388] ;  /* 0x00007100ff0607ac */ /* 0x000e620008000a00 */
[----:B------:R-:W-:Y:S01]  /*0840*/  PLOP3.LUT P0, PT, PT, PT, UP1, 0x80, 0x8 ;  /* 0x000000000008781c */ /* 0x000fe20003f0f018 */
[----:B------:R-:W2:Y:S01]  /*0850*/  @UP0 LDCU.64 UR8, c[0x0][0x390] ;  /* 0x00007200ff0807ac */ /* 0x000ea20008000a00 */
[----:B------:R-:W3:Y:S06]  /*0860*/  @UP0 LDCU.64 UR10, c[0x0][0x388] ;  /* 0x00007100ff0a07ac */ /* 0x000eec0008000a00 */
[C---:B------:R-:W-:Y:S02]  /*0870*/  @P1 IADD3 R3, PT, PT, R13.reuse, UR4, RZ ;  /* 0x000000040d031c10 */ /* 0x040fe4000fffe0ff */
[----:B------:R-:W-:Y:S01]  /*0880*/  @P1 IADD3 R6, P2, PT, R13, UR4, RZ ;  /* 0x000000040d061c10 */ /* 0x000fe2000ff5e0ff */
[----:B------:R-:W4:Y:S01]  /*0890*/  @!UP1 LDCU.64 UR12, c[0x0][0x388] ;  /* 0x00007100ff0c97ac */ /* 0x000f220008000a00 */
[----:B------:R-:W-:Y:S01]  /*08a0*/  @UP0 UIADD3 UR4, UPT, UPT, UR4, 0x2, URZ ;  /* 0x0000000204040890 */ /* 0x000fe2000fffe0ff */
[----:B-1----:R-:W-:-:S02]  /*08b0*/  MOV R10, UR6 ;  /* 0x00000006000a7c02 */ /* 0x002fc40008000f00 */
[----:B------:R-:W-:Y:S01]  /*08c0*/  MOV R11, UR7 ;  /* 0x00000007000b7c02 */ /* 0x000fe20008000f00 */
[----:B------:R-:W1:Y:S01]  /*08d0*/  @!UP1 LDCU.64 UR6, c[0x0][0x390] ;  /* 0x00007200ff0697ac */ /* 0x000e620008000a00 */
[----:B--2---:R-:W-:Y:S02]  /*08e0*/  MOV R4, UR8 ;  /* 0x0000000800047c02 */ /* 0x004fe40008000f00 */
[----:B------:R-:W-:Y:S01]  /*08f0*/  MOV R5, UR9 ;  /* 0x0000000900057c02 */ /* 0x000fe20008000f00 */
[----:B------:R-:W-:-:S04]  /*0900*/  @P1 IMAD.WIDE.U32 R10, R3, 0x4, R10 ;  /* 0x00000004030a1825 */ /* 0x000fc800078e000a */
[----:B------:R-:W-:Y:S01]  /*0910*/  @P1 IMAD R3, R7, UR21, R0 ;  /* 0x0000001507031c24 */ /* 0x000fe2000f8e0200 */
[----:B------:R-:W-:Y:S01]  /*0920*/  @P1 IADD3.X R7, PT, PT, RZ, RZ, RZ, P2, !PT ;  /* 0x000000ffff071210 */ /* 0x000fe200017fe4ff */
[----:B0-----:R-:W2:Y:S01]  /*0930*/  @P1 LDG.E R11, desc[UR18][R10.64] ;  /* 0x000000120a0b1981 */ /* 0x001ea2000c1e1900 */
[C---:B---3--:R-:W-:Y:S01]  /*0940*/  @P1 LEA R2, P2, R6.reuse, UR10, 0x2 ;  /* 0x0000000a06021c11 */ /* 0x048fe2000f8410ff */
[----:B------:R-:W-:Y:S01]  /*0950*/  @P1 IMAD.WIDE R4, R3, 0x4, R4 ;  /* 0x0000000403041825 */ /* 0x000fe200078e0204 */
[----:B------:R-:W-:Y:S02]  /*0960*/  MOV R19, UR4 ;  /* 0x0000000400137c02 */ /* 0x000fe40008000f00 */
[----:B------:R-:W-:Y:S02]  /*0970*/  @P1 LEA.HI.X R3, R6, UR11, R7, 0x2, P2 ;  /* 0x0000000b06031c11 */ /* 0x000fe400090f1407 */
[----:B----4-:R-:W-:Y:S01]  /*0980*/  MOV R6, UR12 ;  /* 0x0000000c00067c02 */ /* 0x010fe20008000f00 */
[----:B------:R-:W-:Y:S01]  /*0990*/  @P1 IMAD.WIDE.U32 R14, R15, 0x4, R4 ;  /* 0x000000040f0e1825 */ /* 0x000fe200078e0004 */
[----:B------:R-:W-:Y:S01]  /*09a0*/  MOV R7, UR13 ;  /* 0x0000000d00077c02 */ /* 0x000fe20008000f00 */
[----:B------:R-:W2:Y:S01]  /*09b0*/  @P1 LDG.E R4, desc[UR18][R4.64] ;  /* 0x0000001204041981 */ /* 0x000ea2000c1e1900 */
[----:B------:R-:W-:Y:S01]  /*09c0*/  @!P0 IADD3 R17, PT, PT, R13, UR4, RZ ;  /* 0x000000040d118c10 */ /* 0x000fe2000fffe0ff */
[----:B------:R-:W-:Y:S01]  /*09d0*/  @!P0 IMAD R19, R19, UR21, R0 ;  /* 0x0000001513138c24 */ /* 0x000fe2000f8e0200 */
[----:B-1----:R-:W-:Y:S01]  /*09e0*/  MOV R8, UR6 ;  /* 0x0000000600087c02 */ /* 0x002fe20008000f00 */
[----:B------:R-:W3:Y:S01]  /*09f0*/  @P1 LDG.E R14, desc[UR18][R14.64] ;  /* 0x000000120e0e1981 */ /* 0x000ee2000c1e1900 */
[----:B------:R-:W-:Y:S01]  /*0a00*/  MOV R9, UR7 ;  /* 0x0000000700097c02 */ /* 0x000fe20008000f00 */
[----:B------:R-:W-:-:S02]  /*0a10*/  @!P0 IMAD.WIDE.U32 R6, R17, 0x4, R6 ;  /* 0x0000000411068825 */ /* 0x000fc400078e0006 */
[----:B------:R-:W3:Y:S02]  /*0a20*/  @P1 LDG.E R2, desc[UR18][R2.64+0x4] ;  /* 0x0000041202021981 */ /* 0x000ee4000c1e1900 */
[----:B------:R-:W-:Y:S02]  /*0a30*/  @!P0 IMAD.WIDE R8, R19, 0x4, R8 ;  /* 0x0000000413088825 */ /* 0x000fe400078e0208 */
[----:B------:R-:W4:Y:S04]  /*0a40*/  @!P0 LDG.E R7, desc[UR18][R6.64] ;  /* 0x0000001206078981 */ /* 0x000f28000c1e1900 */
[----:B------:R-:W4:Y:S01]  /*0a50*/  @!P0 LDG.E R8, desc[UR18][R8.64] ;  /* 0x0000001208088981 */ /* 0x000f22000c1e1900 */
[----:B--2---:R-:W-:-:S04]  /*0a60*/  @P1 FFMA R11, R11, R4, R12 ;  /* 0x000000040b0b1223 */ /* 0x004fc8000000000c */
[----:B---3--:R-:W-:-:S04]  /*0a70*/  @P1 FFMA R12, R2, R14, R11 ;  /* 0x0000000e020c1223 */ /* 0x008fc8000000000b */
[----:B----4-:R-:W-:-:S07]  /*0a80*/  @!P0 FFMA R12, R7, R8, R12 ;  /* 0x00000008070c8223 */ /* 0x010fce000000000c */
.L_x_0:
[----:B------:R-:W1:Y:S01]  /*0a90*/  LDC.64 R2, c[0x0][0x380] ;  /* 0x0000e000ff027b82 */ /* 0x000e620000000a00 */
[----:B------:R-:W-:-:S05]  /*0aa0*/  IADD3 R13, PT, PT, R0, R13, RZ ;  /* 0x0000000d000d7210 */ /* 0x000fca0007ffe0ff */
[----:B-1----:R-:W-:-:S05]  /*0ab0*/  IMAD.WIDE R2, R13, 0x4, R2 ;  /* 0x000000040d027825 */ /* 0x002fca00078e0202 */
[----:B0-----:R-:W-:Y:S01]  /*0ac0*/  STG.E desc[UR18][R2.64], R12 ;  /* 0x0000000c02007986 */ /* 0x001fe2000c101912 */
[----:B------:R-:W-:Y:S05]  /*0ad0*/  EXIT ;  /* 0x000000000000794d */ /* 0x000fea0003800000 */
.L_x_4:
[----:B------:R-:W-:-:S00]  /*0ae0*/  BRA `(.L_x_4) ;  /* 0xfffffffc00fc7947 */ /* 0x000fc0000383ffff */
[----:B------:R-:W-:-:S00]  /*0af0*/  NOP ;  /* 0x0000000000007918 */ /* 0x000fc00000000000 */
        /* <DEDUP_REMOVED lines=8> */
.L_x_5:


//--------------------- .nv.shared.reserved.0     --------------------------
	.section	.nv.shared.reserved.0,"aw",@nobits
	.weak		__nv_reservedSMEM_offset_0_alias
	.size		__nv_reservedSMEM_offset_0_alias, 0, 64
	.other		__nv_reservedSMEM_offset_0_alias,@"STO_CUDA_RESERVED_SHARED STV_DEFAULT"
__nv_reservedSMEM_offset_0_alias:
	.zero		0
	.zero		64


//--------------------- .nv.constant0._Z11multiply_gmPfS_S_ii --------------------------
	.section	.nv.constant0._Z11multiply_gmPfS_S_ii,"a",@progbits
	.sectionflags	@""
	.align	4
.nv.constant0._Z11multiply_gmPfS_S_ii:
	.zero		928


//--------------------- SYMBOLS --------------------------

	.type		.nv.reservedSmem.offset0,@object
	.size		.nv.reservedSmem.offset0,0x4
